//
// Generated by NVIDIA NVVM Compiler
//
// Compiler Build ID: CL-36424714
// Cuda compilation tools, release 13.0, V13.0.88
// Based on NVVM 20.0.0
//

.version 9.0
.target sm_100
.address_size 64

	// .globl	histogram
// _ZZ19histogram_optimizedE13private_histo has been demoted

.visible .entry histogram(
	.param .u64 .ptr .align 1 histogram_param_0,
	.param .u64 .ptr .align 1 histogram_param_1
)
{
	.reg .b32 	%r<13>;
	.reg .b64 	%rd<9>;

	ld.param.u64 	%rd1, [histogram_param_0];
	ld.param.u64 	%rd2, [histogram_param_1];
	cvta.to.global.u64 	%rd3, %rd2;
	cvta.to.global.u64 	%rd4, %rd1;
	mov.u32 	%r1, %tid.x;
	mov.u32 	%r2, %tid.y;
	mov.u32 	%r3, %ntid.x;
	mov.u32 	%r4, %ctaid.x;
	mov.u32 	%r5, %ctaid.y;
	mov.u32 	%r6, %nctaid.x;
	mad.lo.s32 	%r7, %r5, %r6, %r4;
	mov.u32 	%r8, %ntid.y;
	mad.lo.s32 	%r9, %r7, %r8, %r2;
	mad.lo.s32 	%r10, %r9, %r3, %r1;
	cvt.s64.s32 	%rd5, %r10;
	add.s64 	%rd6, %rd4, %rd5;
	ld.global.u8 	%r11, [%rd6];
	mul.wide.u32 	%rd7, %r11, 4;
	add.s64 	%rd8, %rd3, %rd7;
	atom.global.add.u32 	%r12, [%rd8], 1;
	ret;

}
	// .globl	histogram_optimized
.visible .entry histogram_optimized(
	.param .u64 .ptr .align 1 histogram_optimized_param_0,
	.param .u64 histogram_optimized_param_1,
	.param .u64 .ptr .align 1 histogram_optimized_param_2
)
{
	.reg .pred 	%p<5>;
	.reg .b16 	%rs<2>;
	.reg .b32 	%r<20>;
	.reg .b64 	%rd<13>;
	// demoted variable
	.shared .align 4 .b8 _ZZ19histogram_optimizedE13private_histo[1024];
	ld.param.u64 	%rd5, [histogram_optimized_param_0];
	ld.param.u64 	%rd6, [histogram_optimized_param_1];
	ld.param.u64 	%rd7, [histogram_optimized_param_2];
	mov.u32 	%r1, %tid.x;
	setp.gt.u32 	%p1, %r1, 255;
	shl.b32 	%r8, %r1, 2;
	mov.u32 	%r9, _ZZ19histogram_optimizedE13private_histo;
	add.s32 	%r2, %r9, %r8;
	@%p1 bra 	$L__BB1_2;
	mov.b32 	%r10, 0;
	st.shared.u32 	[%r2], %r10;
$L__BB1_2:
	bar.sync 	0;
	mov.u32 	%r11, %ctaid.x;
	mov.u32 	%r3, %ntid.x;
	mad.lo.s32 	%r19, %r11, %r3, %r1;
	cvt.s64.s32 	%rd12, %r19;
	setp.le.s64 	%p2, %rd6, %rd12;
	@%p2 bra 	$L__BB1_5;
	cvta.to.global.u64 	%rd2, %rd5;
	mov.u32 	%r12, %nctaid.x;
	mul.lo.s32 	%r5, %r3, %r12;
$L__BB1_4:
	add.s64 	%rd8, %rd2, %rd12;
	ld.global.u8 	%rs1, [%rd8];
	mul.wide.u16 	%r13, %rs1, 4;
	add.s32 	%r15, %r9, %r13;
	atom.shared.add.u32 	%r16, [%r15], 1;
	add.s32 	%r19, %r19, %r5;
	cvt.s64.s32 	%rd12, %r19;
	setp.gt.s64 	%p3, %rd6, %rd12;
	@%p3 bra 	$L__BB1_4;
$L__BB1_5:
	setp.gt.u32 	%p4, %r1, 255;
	bar.sync 	0;
	@%p4 bra 	$L__BB1_7;
	cvta.to.global.u64 	%rd9, %rd7;
	mul.wide.u32 	%rd10, %r1, 4;
	add.s64 	%rd11, %rd9, %rd10;
	ld.shared.u32 	%r17, [%r2];
	atom.global.add.u32 	%r18, [%rd11], %r17;
$L__BB1_7:
	ret;

}


// ===== COMPILED SASS (sm_100) =====

	.target	sm_100

	.elftype	@"ET_EXEC"


//--------------------- .note.nv.tkinfo           --------------------------
	.section	.note.nv.tkinfo,"",@"SHT_NOTE"
	.sectionflags	@"SHF_NOTE_NV_TKINFO"
	.tkinfo
        /*0018*/ 	.word	0x00000002
        /*0030*/ 	.string	""
        /*0030*/ 	.string	"ptxas"
        /*0030*/ 	.string	"Cuda compilation tools, release 13.0, V13.0.88"
        /*0030*/ 	.string	"Build cuda_13.0.r13.0/compiler.36424714_0"
        /*0030*/ 	.string	"-arch sm_100 -m 64 "



//--------------------- .note.nv.cuinfo           --------------------------
	.section	.note.nv.cuinfo,"",@"SHT_NOTE"
	.sectionflags	@"SHF_NOTE_NV_CUINFO"
        /*0018*/ 	.short	0x0002
        /*001a*/ 	.short	0x0064
        /*001c*/ 	.short	0x0082
	.zero		2


//--------------------- .nv.info                  --------------------------
	.section	.nv.info,"",@"SHT_CUDA_INFO"
	.align	4


	//----- nvinfo : EIATTR_REGCOUNT
	.align		4
        /*0000*/ 	.byte	0x04, 0x2f
        /*0002*/ 	.short	(.L_1 - .L_0)
	.align		4
.L_0:
        /*0004*/ 	.word	index@(histogram)
        /*0008*/ 	.word	0x0000000a


	//----- nvinfo : EIATTR_FRAME_SIZE
	.align		4
.L_1:
        /*000c*/ 	.byte	0x04, 0x11
        /*000e*/ 	.short	(.L_3 - .L_2)
	.align		4
.L_2:
        /*0010*/ 	.word	index@(histogram)
        /*0014*/ 	.word	0x00000000


	//----- nvinfo : EIATTR_REGCOUNT
	.align		4
.L_3:
        /*0018*/ 	.byte	0x04, 0x2f
        /*001a*/ 	.short	(.L_5 - .L_4)
	.align		4
.L_4:
        /*001c*/ 	.word	index@(histogram_optimized)
        /*0020*/ 	.word	0x0000000a


	//----- nvinfo : EIATTR_FRAME_SIZE
	.align		4
.L_5:
        /*0024*/ 	.byte	0x04, 0x11
        /*0026*/ 	.short	(.L_7 - .L_6)
	.align		4
.L_6:
        /*0028*/ 	.word	index@(histogram_optimized)
        /*002c*/ 	.word	0x00000000


	//----- nvinfo : EIATTR_MIN_STACK_SIZE
	.align		4
.L_7:
        /*0030*/ 	.byte	0x04, 0x12
        /*0032*/ 	.short	(.L_9 - .L_8)
	.align		4
.L_8:
        /*0034*/ 	.word	index@(histogram_optimized)
        /*0038*/ 	.word	0x00000000


	//----- nvinfo : EIATTR_MIN_STACK_SIZE
	.align		4
.L_9:
        /*003c*/ 	.byte	0x04, 0x12
        /*003e*/ 	.short	(.L_11 - .L_10)
	.align		4
.L_10:
        /*0040*/ 	.word	index@(histogram)
        /*0044*/ 	.word	0x00000000
.L_11:


//--------------------- .nv.compat                --------------------------
	.section	.nv.compat,"",@"SHT_CUDA_COMPAT_INFO"
	.align	4
        /*0000*/ 	.byte	0x02, 0x09, 0x00, 0x00, 0x02, 0x02, 0x01, 0x00, 0x02, 0x05, 0x05, 0x00, 0x03, 0x07, 0x01, 0x01
        /*0010*/ 	.byte	0x02, 0x03, 0x00, 0x00, 0x02, 0x06, 0x01, 0x00, 0x04, 0x0b, 0x08, 0x00, 0x09, 0x00, 0x00, 0x00
        /*0020*/ 	.byte	0x00, 0x00, 0x00, 0x00


//--------------------- .nv.info.histogram_optimized --------------------------
	.section	.nv.info.histogram_optimized,"",@"SHT_CUDA_INFO"
	.sectionflags	@""
	.align	4


	//----- nvinfo : EIATTR_CUDA_API_VERSION
	.align		4
        /*0000*/ 	.byte	0x04, 0x37
        /*0002*/ 	.short	(.L_13 - .L_12)
.L_12:
        /*0004*/ 	.word	0x00000082


	//----- nvinfo : EIATTR_KPARAM_INFO
	.align		4
.L_13:
        /*0008*/ 	.byte	0x04, 0x17
        /*000a*/ 	.short	(.L_15 - .L_14)
.L_14:
        /*000c*/ 	.word	0x00000000
        /*0010*/ 	.short	0x0002
        /*0012*/ 	.short	0x0010
        /*0014*/ 	.byte	0x00, 0xf5, 0x21, 0x00


	//----- nvinfo : EIATTR_KPARAM_INFO
	.align		4
.L_15:
        /*0018*/ 	.byte	0x04, 0x17
        /*001a*/ 	.short	(.L_17 - .L_16)
.L_16:
        /*001c*/ 	.word	0x00000000
        /*0020*/ 	.short	0x0001
        /*0022*/ 	.short	0x0008
        /*0024*/ 	.byte	0x00, 0xf0, 0x21, 0x00


	//----- nvinfo : EIATTR_KPARAM_INFO
	.align		4
.L_17:
        /*0028*/ 	.byte	0x04, 0x17
        /*002a*/ 	.short	(.L_19 - .L_18)
.L_18:
        /*002c*/ 	.word	0x00000000
        /*0030*/ 	.short	0x0000
        /*0032*/ 	.short	0x0000
        /*0034*/ 	.byte	0x00, 0xf5, 0x21, 0x00


	//----- nvinfo : EIATTR_SPARSE_MMA_MASK
	.align		4
.L_19:
        /*0038*/ 	.byte	0x03, 0x50
        /*003a*/ 	.short	0x0000


	//----- nvinfo : EIATTR_MAXREG_COUNT
	.align		4
        /*003c*/ 	.byte	0x03, 0x1b
        /*003e*/ 	.short	0x00ff


	//----- nvinfo : EIATTR_NUM_BARRIERS
	.align		4
        /*0040*/ 	.byte	0x02, 0x4c
        /*0042*/ 	.byte	0x01
	.zero		1


	//----- nvinfo : EIATTR_MERCURY_ISA_VERSION
	.align		4
        /*0044*/ 	.byte	0x03, 0x5f
        /*0046*/ 	.short	0x0101


	//----- nvinfo : EIATTR_VRC_CTA_INIT_COUNT
	.align		4
        /*0048*/ 	.byte	0x02, 0x4a
	.zero		1
	.zero		1


	//----- nvinfo : EIATTR_EXIT_INSTR_OFFSETS
	.align		4
        /*004c*/ 	.byte	0x04, 0x1c
        /*004e*/ 	.short	(.L_21 - .L_20)


	//   ....[0]....
.L_20:
        /*0050*/ 	.word	0x00000240


	//   ....[1]....
        /*0054*/ 	.word	0x00000290


	//----- nvinfo : EIATTR_CRS_STACK_SIZE
	.align		4
.L_21:
        /*0058*/ 	.byte	0x04, 0x1e
        /*005a*/ 	.short	(.L_23 - .L_22)
.L_22:
        /*005c*/ 	.word	0x00000000


	//----- nvinfo : EIATTR_CBANK_PARAM_SIZE
	.align		4
.L_23:
        /*0060*/ 	.byte	0x03, 0x19
        /*0062*/ 	.short	0x0018


	//----- nvinfo : EIATTR_PARAM_CBANK
	.align		4
        /*0064*/ 	.byte	0x04, 0x0a
        /*0066*/ 	.short	(.L_25 - .L_24)
	.align		4
.L_24:
        /*0068*/ 	.word	index@(.nv.constant0.histogram_optimized)
        /*006c*/ 	.short	0x0380
        /*006e*/ 	.short	0x0018


	//----- nvinfo : EIATTR_SW_WAR
	.align		4
.L_25:
        /*0070*/ 	.byte	0x04, 0x36
        /*0072*/ 	.short	(.L_27 - .L_26)
.L_26:
        /*0074*/ 	.word	0x00000008
.L_27:


//--------------------- .nv.info.histogram        --------------------------
	.section	.nv.info.histogram,"",@"SHT_CUDA_INFO"
	.sectionflags	@""
	.align	4


	//----- nvinfo : EIATTR_CUDA_API_VERSION
	.align		4
        /*0000*/ 	.byte	0x04, 0x37
        /*0002*/ 	.short	(.L_29 - .L_28)
.L_28:
        /*0004*/ 	.word	0x00000082


	//----- nvinfo : EIATTR_KPARAM_INFO
	.align		4
.L_29:
        /*0008*/ 	.byte	0x04, 0x17
        /*000a*/ 	.short	(.L_31 - .L_30)
.L_30:
        /*000c*/ 	.word	0x00000000
        /*0010*/ 	.short	0x0001
        /*0012*/ 	.short	0x0008
        /*0014*/ 	.byte	0x00, 0xf5, 0x21, 0x00


	//----- nvinfo : EIATTR_KPARAM_INFO
	.align		4
.L_31:
        /*0018*/ 	.byte	0x04, 0x17
        /*001a*/ 	.short	(.L_33 - .L_32)
.L_32:
        /*001c*/ 	.word	0x00000000
        /*0020*/ 	.short	0x0000
        /*0022*/ 	.short	0x0000
        /*0024*/ 	.byte	0x00, 0xf5, 0x21, 0x00


	//----- nvinfo : EIATTR_SPARSE_MMA_MASK
	.align		4
.L_33:
        /*0028*/ 	.byte	0x03, 0x50
        /*002a*/ 	.short	0x0000


	//----- nvinfo : EIATTR_MAXREG_COUNT
	.align		4
        /*002c*/ 	.byte	0x03, 0x1b
        /*002e*/ 	.short	0x00ff


	//----- nvinfo : EIATTR_MERCURY_ISA_VERSION
	.align		4
        /*0030*/ 	.byte	0x03, 0x5f
        /*0032*/ 	.short	0x0101


	//----- nvinfo : EIATTR_VRC_CTA_INIT_COUNT
	.align		4
        /*0034*/ 	.byte	0x02, 0x4a
	.zero		1
	.zero		1


	//----- nvinfo : EIATTR_EXIT_INSTR_OFFSETS
	.align		4
        /*0038*/ 	.byte	0x04, 0x1c
        /*003a*/ 	.short	(.L_35 - .L_34)


	//   ....[0]....
.L_34:
        /*003c*/ 	.word	0x00000140


	//----- nvinfo : EIATTR_CBANK_PARAM_SIZE
	.align		4
.L_35:
        /*0040*/ 	.byte	0x03, 0x19
        /*0042*/ 	.short	0x0010


	//----- nvinfo : EIATTR_PARAM_CBANK
	.align		4
        /*0044*/ 	.byte	0x04, 0x0a
        /*0046*/ 	.short	(.L_37 - .L_36)
	.align		4
.L_36:
        /*0048*/ 	.word	index@(.nv.constant0.histogram)
        /*004c*/ 	.short	0x0380
        /*004e*/ 	.short	0x0010


	//----- nvinfo : EIATTR_SW_WAR
	.align		4
.L_37:
        /*0050*/ 	.byte	0x04, 0x36
        /*0052*/ 	.short	(.L_39 - .L_38)
.L_38:
        /*0054*/ 	.word	0x00000008
.L_39:


//--------------------- .nv.callgraph             --------------------------
	.section	.nv.callgraph,"",@"SHT_CUDA_CALLGRAPH"
	.align	4
	.sectionentsize	8
	.align		4
        /*0000*/ 	.word	0x00000000
	.align		4
        /*0004*/ 	.word	0xffffffff
	.align		4
        /*0008*/ 	.word	0x00000000
	.align		4
        /*000c*/ 	.word	0xfffffffe
	.align		4
        /*0010*/ 	.word	0x00000000
	.align		4
        /*0014*/ 	.word	0xfffffffd
	.align		4
        /*0018*/ 	.word	0x00000000
	.align		4
        /*001c*/ 	.word	0xfffffffc


//--------------------- .text.histogram_optimized --------------------------
	.section	.text.histogram_optimized,"ax",@progbits
	.align	128
        .global         histogram_optimized
        .type           histogram_optimized,@function
        .size           histogram_optimized,(.L_x_5 - histogram_optimized)
        .other          histogram_optimized,@"STO_CUDA_ENTRY STV_DEFAULT"
histogram_optimized:
.text.histogram_optimized:
[----:B------:R-:W-:Y:S01]  /*0000*/  LDC R1, c[0x0][0x37c] ;  /* 0x0000df00ff017b82 */ /* 0x000fe20000000800 */
[----:B------:R-:W0:Y:S07]  /*0010*/  S2R R7, SR_TID.X ;  /* 0x0000000000077919 */ /* 0x000e2e0000002100 */
[----:B------:R-:W1:Y:S01]  /*0020*/  S2UR UR4, SR_CTAID.X ;  /* 0x00000000000479c3 */ /* 0x000e620000002500 */
[----:B------:R-:W2:Y:S01]  /*0030*/  LDCU.64 UR8, c[0x0][0x388] ;  /* 0x00007100ff0877ac */ /* 0x000ea20008000a00 */
[----:B------:R-:W-:Y:S01]  /*0040*/  BSSY.RECONVERGENT B0, `(.L_x_0) ;  /* 0x000001e000007945 */ /* 0x000fe20003800200 */
[----:B------:R-:W3:Y:S05]  /*0050*/  LDCU.64 UR6, c[0x0][0x358] ;  /* 0x00006b00ff0677ac */ /* 0x000eea0008000a00 */
[----:B------:R-:W1:Y:S01]  /*0060*/  LDC R6, c[0x0][0x360] ;  /* 0x0000d800ff067b82 */ /* 0x000e620000000800 */
[----:B------:R-:W4:Y:S07]  /*0070*/  LDCU.64 UR10, c[0x0][0x380] ;  /* 0x00007000ff0a77ac */ /* 0x000f2e0008000a00 */
[----:B------:R-:W5:Y:S01]  /*0080*/  S2UR UR5, SR_CgaCtaId ;  /* 0x00000000000579c3 */ /* 0x000f620000008800 */
[----:B0-----:R-:W-:Y:S01]  /*0090*/  ISETP.GT.U32.AND P1, PT, R7, 0xff, PT ;  /* 0x000000ff0700780c */ /* 0x001fe20003f24070 */
[----:B-1----:R-:W-:Y:S01]  /*00a0*/  IMAD R2, R6, UR4, R7 ;  /* 0x0000000406027c24 */ /* 0x002fe2000f8e0207 */
[----:B------:R-:W-:-:S04]  /*00b0*/  UMOV UR4, 0x400 ;  /* 0x0000040000047882 */ /* 0x000fc80000000000 */
[----:B--2---:R-:W-:Y:S02]  /*00c0*/  ISETP.GE.U32.AND P0, PT, R2, UR8, PT ;  /* 0x0000000802007c0c */ /* 0x004fe4000bf06070 */
[----:B------:R-:W-:Y:S01]  /*00d0*/  SHF.R.S32.HI R3, RZ, 0x1f, R2 ;  /* 0x0000001fff037819 */ /* 0x000fe20000011402 */
[----:B-----5:R-:W-:-:S03]  /*00e0*/  ULEA UR4, UR5, UR4, 0x18 ;  /* 0x0000000405047291 */ /* 0x020fc6000f8ec0ff */
[----:B------:R-:W-:-:S03]  /*00f0*/  ISETP.GE.AND.EX P0, PT, R3, UR9, PT, P0 ;  /* 0x0000000903007c0c */ /* 0x000fc6000bf06300 */
[----:B------:R-:W-:-:S05]  /*0100*/  LEA R0, R7, UR4, 0x2 ;  /* 0x0000000407007c11 */ /* 0x000fca000f8e10ff */
[----:B------:R0:W-:Y:S01]  /*0110*/  @!P1 STS [R0], RZ ;  /* 0x000000ff00009388 */ /* 0x0001e20000000800 */
[----:B------:R-:W-:Y:S06]  /*0120*/  BAR.SYNC.DEFER_BLOCKING 0x0 ;  /* 0x0000000000007b1d */ /* 0x000fec0000010000 */
[----:B---34-:R-:W-:Y:S05]  /*0130*/  @P0 BRA `(.L_x_1) ;  /* 0x0000000000380947 */ /* 0x018fea0003800000 */
[----:B------:R-:W1:Y:S01]  /*0140*/  LDCU UR5, c[0x0][0x370] ;  /* 0x00006e00ff0577ac */ /* 0x000e620008000800 */
[----:B------:R-:W-:Y:S02]  /*0150*/  IMAD.MOV.U32 R4, RZ, RZ, R2 ;  /* 0x000000ffff047224 */ /* 0x000fe400078e0002 */
[----:B-1----:R-:W-:-:S07]  /*0160*/  IMAD R5, R6, UR5, RZ ;  /* 0x0000000506057c24 */ /* 0x002fce000f8e02ff */
.L_x_2:
[----:B------:R-:W-:-:S04]  /*0170*/  IADD3 R2, P0, PT, R2, UR10, RZ ;  /* 0x0000000a02027c10 */ /* 0x000fc8000ff1e0ff */
[----:B------:R-:W-:-:S05]  /*0180*/  IADD3.X R3, PT, PT, R3, UR11, RZ, P0, !PT ;  /* 0x0000000b03037c10 */ /* 0x000fca00087fe4ff */
[----:B------:R-:W2:Y:S02]  /*0190*/  LDG.E.U8 R2, desc[UR6][R2.64] ;  /* 0x0000000602027981 */ /* 0x000ea4000c1e1100 */
[----:B--2---:R-:W-:Y:S01]  /*01a0*/  LEA R6, R2, UR4, 0x2 ;  /* 0x0000000402067c11 */ /* 0x004fe2000f8e10ff */
[----:B------:R-:W-:-:S04]  /*01b0*/  IMAD.IADD R2, R5, 0x1, R4 ;  /* 0x0000000105027824 */ /* 0x000fc800078e0204 */
[----:B------:R1:W-:Y:S01]  /*01c0*/  ATOMS.POPC.INC.32 RZ, [R6+URZ] ;  /* 0x0000000006ff7f8c */ /* 0x0003e2000d8000ff */
[----:B------:R-:W-:Y:S01]  /*01d0*/  ISETP.GE.U32.AND P0, PT, R2, UR8, PT ;  /* 0x0000000802007c0c */ /* 0x000fe2000bf06070 */
[--C-:B------:R-:W-:Y:S01]  /*01e0*/  IMAD.MOV.U32 R4, RZ, RZ, R2.reuse ;  /* 0x000000ffff047224 */ /* 0x100fe200078e0002 */
[----:B------:R-:W-:-:S04]  /*01f0*/  SHF.R.S32.HI R3, RZ, 0x1f, R2 ;  /* 0x0000001fff037819 */ /* 0x000fc80000011402 */
[----:B------:R-:W-:-:S13]  /*0200*/  ISETP.GE.AND.EX P0, PT, R3, UR9, PT, P0 ;  /* 0x0000000903007c0c */ /* 0x000fda000bf06300 */
[----:B-1----:R-:W-:Y:S05]  /*0210*/  @!P0 BRA `(.L_x_2) ;  /* 0xfffffffc00d48947 */ /* 0x002fea000383ffff */
.L_x_1:
[----:B------:R-:W-:Y:S05]  /*0220*/  BSYNC.RECONVERGENT B0 ;  /* 0x0000000000007941 */ /* 0x000fea0003800200 */
.L_x_0:
[----:B------:R-:W-:Y:S06]  /*0230*/  BAR.SYNC.DEFER_BLOCKING 0x0 ;  /* 0x0000000000007b1d */ /* 0x000fec0000010000 */
[----:B------:R-:W-:Y:S05]  /*0240*/  @P1 EXIT ;  /* 0x000000000000194d */ /* 0x000fea0003800000 */
[----:B------:R-:W1:Y:S01]  /*0250*/  LDS R5, [R0] ;  /* 0x0000000000057984 */ /* 0x000e620000000800 */
[----:B------:R-:W2:Y:S02]  /*0260*/  LDC.64 R2, c[0x0][0x390] ;  /* 0x0000e400ff027b82 */ /* 0x000ea40000000a00 */
[----:B--2---:R-:W-:-:S05]  /*0270*/  IMAD.WIDE.U32 R2, R7, 0x4, R2 ;  /* 0x0000000407027825 */ /* 0x004fca00078e0002 */
[----:B-1----:R-:W-:Y:S01]  /*0280*/  REDG.E.ADD.STRONG.GPU desc[UR6][R2.64], R5 ;  /* 0x000000050200798e */ /* 0x002fe2000c12e106 */
[----:B------:R-:W-:Y:S05]  /*0290*/  EXIT ;  /* 0x000000000000794d */ /* 0x000fea0003800000 */
.L_x_3:
[----:B------:R-:W-:-:S00]  /*02a0*/  BRA `(.L_x_3) ;  /* 0xfffffffc00fc7947 */ /* 0x000fc0000383ffff */
[----:B------:R-:W-:-:S00]  /*02b0*/  NOP ;  /* 0x0000000000007918 */ /* 0x000fc00000000000 */
        /* <DEDUP_REMOVED lines=12> */
.L_x_5:


//--------------------- .text.histogram           --------------------------
	.section	.text.histogram,"ax",@progbits
	.align	128
        .global         histogram
        .type           histogram,@function
        .size           histogram,(.L_x_6 - histogram)
        .other          histogram,@"STO_CUDA_ENTRY STV_DEFAULT"
histogram:
.text.histogram:
[----:B------:R-:W-:Y:S08]  /*0000*/  LDC R1, c[0x0][0x37c] ;  /* 0x0000df00ff017b82 */ /* 0x000ff00000000800 */
[----:B------:R-:W-:Y:S01]  /*0010*/  S2UR UR4, SR_CTAID.X ;  /* 0x00000000000479c3 */ /* 0x000fe20000002500 */
[----:B------:R-:W0:Y:S01]  /*0020*/  S2R R0, SR_TID.Y ;  /* 0x0000000000007919 */ /* 0x000e220000002200 */
[----:B------:R-:W1:Y:S01]  /*0030*/  LDCU UR7, c[0x0][0x360] ;  /* 0x00006c00ff0777ac */ /* 0x000e620008000800 */
[----:B------:R-:W1:Y:S01]  /*0040*/  S2R R3, SR_TID.X ;  /* 0x0000000000037919 */ /* 0x000e620000002100 */
[----:B------:R-:W2:Y:S04]  /*0050*/  LDCU UR6, c[0x0][0x370] ;  /* 0x00006e00ff0677ac */ /* 0x000ea80008000800 */
[----:B------:R-:W2:Y:S01]  /*0060*/  S2UR UR5, SR_CTAID.Y ;  /* 0x00000000000579c3 */ /* 0x000ea20000002600 */
[----:B------:R-:W3:Y:S07]  /*0070*/  LDCU.64 UR8, c[0x0][0x380] ;  /* 0x00007000ff0877ac */ /* 0x000eee0008000a00 */
[----:B------:R-:W0:Y:S01]  /*0080*/  LDC R5, c[0x0][0x364] ;  /* 0x0000d900ff057b82 */ /* 0x000e220000000800 */
[----:B--2---:R-:W-:-:S06]  /*0090*/  UIMAD UR4, UR5, UR6, UR4 ;  /* 0x00000006050472a4 */ /* 0x004fcc000f8e0204 */
[----:B0-----:R-:W-:-:S05]  /*00a0*/  IMAD R0, R5, UR4, R0 ;  /* 0x0000000405007c24 */ /* 0x001fca000f8e0200 */
[----:B------:R-:W0:Y:S01]  /*00b0*/  LDCU.64 UR4, c[0x0][0x358] ;  /* 0x00006b00ff0477ac */ /* 0x000e220008000a00 */
[----:B-1----:R-:W-:Y:S02]  /*00c0*/  IMAD R0, R0, UR7, R3 ;  /* 0x0000000700007c24 */ /* 0x002fe4000f8e0203 */
[----:B------:R-:W1:Y:S03]  /*00d0*/  LDC.64 R2, c[0x0][0x388] ;  /* 0x0000e200ff027b82 */ /* 0x000e660000000a00 */
[----:B---3--:R-:W-:-:S04]  /*00e0*/  IADD3 R4, P0, PT, R0, UR8, RZ ;  /* 0x0000000800047c10 */ /* 0x008fc8000ff1e0ff */
[----:B------:R-:W-:-:S06]  /*00f0*/  LEA.HI.X.SX32 R5, R0, UR9, 0x1, P0 ;  /* 0x0000000900057c11 */ /* 0x000fcc00080f0eff */
[----:B0-----:R-:W1:Y:S01]  /*0100*/  LDG.E.U8 R5, desc[UR4][R4.64] ;  /* 0x0000000404057981 */ /* 0x001e62000c1e1100 */
[----:B------:R-:W-:Y:S02]  /*0110*/  HFMA2 R7, -RZ, RZ, 0, 5.9604644775390625e-08 ;  /* 0x00000001ff077431 */ /* 0x000fe400000001ff */
[----:B-1----:R-:W-:-:S05]  /*0120*/  IMAD.WIDE.U32 R2, R5, 0x4, R2 ;  /* 0x0000000405027825 */ /* 0x002fca00078e0002 */
[----:B------:R-:W-:Y:S01]  /*0130*/  REDG.E.ADD.STRONG.GPU desc[UR4][R2.64], R7 ;  /* 0x000000070200798e */ /* 0x000fe2000c12e104 */
[----:B------:R-:W-:Y:S05]  /*0140*/  EXIT ;  /* 0x000000000000794d */ /* 0x000fea0003800000 */
.L_x_4:
        /* <DEDUP_REMOVED lines=11> */
.L_x_6:


//--------------------- .nv.shared.histogram_optimized --------------------------
	.section	.nv.shared.histogram_optimized,"aw",@nobits
	.sectionflags	@""
	.align	4
.nv.shared.histogram_optimized:
	.zero		2048


//--------------------- .nv.shared.reserved.0     --------------------------
	.section	.nv.shared.reserved.0,"aw",@nobits
	.weak		__nv_reservedSMEM_offset_0_alias
	.size		__nv_reservedSMEM_offset_0_alias, 0, 64
	.other		__nv_reservedSMEM_offset_0_alias,@"STO_CUDA_RESERVED_SHARED STV_DEFAULT"
__nv_reservedSMEM_offset_0_alias:
	.zero		0
	.zero		64


//--------------------- .nv.constant0.histogram_optimized --------------------------
	.section	.nv.constant0.histogram_optimized,"a",@progbits
	.sectionflags	@""
	.align	4
.nv.constant0.histogram_optimized:
	.zero		920


//--------------------- .nv.constant0.histogram   --------------------------
	.section	.nv.constant0.histogram,"a",@progbits
	.sectionflags	@""
	.align	4
.nv.constant0.histogram:
	.zero		912


//--------------------- SYMBOLS --------------------------

	.type		.nv.reservedSmem.offset0,@object
	.size		.nv.reservedSmem.offset0,0x4
	.type		.nv.reservedSmem.cap,@object
	.size		.nv.reservedSmem.cap,0x4
